//
// Generated by NVIDIA NVVM Compiler
//
// Compiler Build ID: CL-36424714
// Cuda compilation tools, release 13.0, V13.0.88
// Based on NVVM 20.0.0
//

.version 9.0
.target sm_100
.address_size 64

	// .globl	_Z14vec_inn_kernelPdPKdS1_l

.visible .entry _Z14vec_inn_kernelPdPKdS1_l(
	.param .u64 .ptr .align 1 _Z14vec_inn_kernelPdPKdS1_l_param_0,
	.param .u64 .ptr .align 1 _Z14vec_inn_kernelPdPKdS1_l_param_1,
	.param .u64 .ptr .align 1 _Z14vec_inn_kernelPdPKdS1_l_param_2,
	.param .u64 _Z14vec_inn_kernelPdPKdS1_l_param_3
)
{
	.reg .pred 	%p<3>;
	.reg .b32 	%r<10>;
	.reg .b64 	%rd<15>;
	.reg .b64 	%fd<5>;

	ld.param.u64 	%rd7, [_Z14vec_inn_kernelPdPKdS1_l_param_0];
	ld.param.u64 	%rd8, [_Z14vec_inn_kernelPdPKdS1_l_param_1];
	ld.param.u64 	%rd9, [_Z14vec_inn_kernelPdPKdS1_l_param_2];
	ld.param.u64 	%rd10, [_Z14vec_inn_kernelPdPKdS1_l_param_3];
	mov.u32 	%r6, %ctaid.x;
	mov.u32 	%r1, %ntid.x;
	mov.u32 	%r7, %tid.x;
	mad.lo.s32 	%r9, %r6, %r1, %r7;
	cvt.s64.s32 	%rd14, %r9;
	setp.le.s64 	%p1, %rd10, %rd14;
	@%p1 bra 	$L__BB0_3;
	mov.u32 	%r8, %nctaid.x;
	mul.lo.s32 	%r3, %r8, %r1;
	cvta.to.global.u64 	%rd2, %rd8;
	cvta.to.global.u64 	%rd3, %rd9;
	cvta.to.global.u64 	%rd4, %rd7;
$L__BB0_2:
	shl.b64 	%rd11, %rd14, 3;
	add.s64 	%rd12, %rd2, %rd11;
	ld.global.f64 	%fd1, [%rd12];
	add.s64 	%rd13, %rd3, %rd11;
	ld.global.f64 	%fd2, [%rd13];
	mul.f64 	%fd3, %fd1, %fd2;
	atom.global.add.f64 	%fd4, [%rd4], %fd3;
	add.s32 	%r9, %r9, %r3;
	cvt.s64.s32 	%rd14, %r9;
	setp.gt.s64 	%p2, %rd10, %rd14;
	@%p2 bra 	$L__BB0_2;
$L__BB0_3:
	ret;

}


// ===== COMPILED SASS (sm_100) =====

	.target	sm_100

	.elftype	@"ET_EXEC"


//--------------------- .note.nv.tkinfo           --------------------------
	.section	.note.nv.tkinfo,"",@"SHT_NOTE"
	.sectionflags	@"SHF_NOTE_NV_TKINFO"
	.tkinfo
        /*0018*/ 	.word	0x00000002
        /*0030*/ 	.string	""
        /*0030*/ 	.string	"ptxas"
        /*0030*/ 	.string	"Cuda compilation tools, release 13.0, V13.0.88"
        /*0030*/ 	.string	"Build cuda_13.0.r13.0/compiler.36424714_0"
        /*0030*/ 	.string	"-arch sm_100 -m 64 "



//--------------------- .note.nv.cuinfo           --------------------------
	.section	.note.nv.cuinfo,"",@"SHT_NOTE"
	.sectionflags	@"SHF_NOTE_NV_CUINFO"
        /*0018*/ 	.short	0x0002
        /*001a*/ 	.short	0x0064
        /*001c*/ 	.short	0x0082
	.zero		2


//--------------------- .nv.info                  --------------------------
	.section	.nv.info,"",@"SHT_CUDA_INFO"
	.align	4


	//----- nvinfo : EIATTR_REGCOUNT
	.align		4
        /*0000*/ 	.byte	0x04, 0x2f
        /*0002*/ 	.short	(.L_1 - .L_0)
	.align		4
.L_0:
        /*0004*/ 	.word	index@(_Z14vec_inn_kernelPdPKdS1_l)
        /*0008*/ 	.word	0x00000010


	//----- nvinfo : EIATTR_FRAME_SIZE
	.align		4
.L_1:
        /*000c*/ 	.byte	0x04, 0x11
        /*000e*/ 	.short	(.L_3 - .L_2)
	.align		4
.L_2:
        /*0010*/ 	.word	index@(_Z14vec_inn_kernelPdPKdS1_l)
        /*0014*/ 	.word	0x00000000


	//----- nvinfo : EIATTR_MIN_STACK_SIZE
	.align		4
.L_3:
        /*0018*/ 	.byte	0x04, 0x12
        /*001a*/ 	.short	(.L_5 - .L_4)
	.align		4
.L_4:
        /*001c*/ 	.word	index@(_Z14vec_inn_kernelPdPKdS1_l)
        /*0020*/ 	.word	0x00000000
.L_5:


//--------------------- .nv.compat                --------------------------
	.section	.nv.compat,"",@"SHT_CUDA_COMPAT_INFO"
	.align	4
        /*0000*/ 	.byte	0x02, 0x09, 0x00, 0x00, 0x02, 0x02, 0x01, 0x00, 0x02, 0x05, 0x05, 0x00, 0x03, 0x07, 0x01, 0x01
        /*0010*/ 	.byte	0x02, 0x03, 0x00, 0x00, 0x02, 0x06, 0x01, 0x00, 0x04, 0x0b, 0x08, 0x00, 0x01, 0x00, 0x00, 0x00
        /*0020*/ 	.byte	0x00, 0x00, 0x00, 0x00


//--------------------- .nv.info._Z14vec_inn_kernelPdPKdS1_l --------------------------
	.section	.nv.info._Z14vec_inn_kernelPdPKdS1_l,"",@"SHT_CUDA_INFO"
	.sectionflags	@""
	.align	4


	//----- nvinfo : EIATTR_CUDA_API_VERSION
	.align		4
        /*0000*/ 	.byte	0x04, 0x37
        /*0002*/ 	.short	(.L_7 - .L_6)
.L_6:
        /*0004*/ 	.word	0x00000082


	//----- nvinfo : EIATTR_KPARAM_INFO
	.align		4
.L_7:
        /*0008*/ 	.byte	0x04, 0x17
        /*000a*/ 	.short	(.L_9 - .L_8)
.L_8:
        /*000c*/ 	.word	0x00000000
        /*0010*/ 	.short	0x0003
        /*0012*/ 	.short	0x0018
        /*0014*/ 	.byte	0x00, 0xf0, 0x21, 0x00


	//----- nvinfo : EIATTR_KPARAM_INFO
	.align		4
.L_9:
        /*0018*/ 	.byte	0x04, 0x17
        /*001a*/ 	.short	(.L_11 - .L_10)
.L_10:
        /*001c*/ 	.word	0x00000000
        /*0020*/ 	.short	0x0002
        /*0022*/ 	.short	0x0010
        /*0024*/ 	.byte	0x00, 0xf5, 0x21, 0x00


	//----- nvinfo : EIATTR_KPARAM_INFO
	.align		4
.L_11:
        /*0028*/ 	.byte	0x04, 0x17
        /*002a*/ 	.short	(.L_13 - .L_12)
.L_12:
        /*002c*/ 	.word	0x00000000
        /*0030*/ 	.short	0x0001
        /*0032*/ 	.short	0x0008
        /*0034*/ 	.byte	0x00, 0xf5, 0x21, 0x00


	//----- nvinfo : EIATTR_KPARAM_INFO
	.align		4
.L_13:
        /*0038*/ 	.byte	0x04, 0x17
        /*003a*/ 	.short	(.L_15 - .L_14)
.L_14:
        /*003c*/ 	.word	0x00000000
        /*0040*/ 	.short	0x0000
        /*0042*/ 	.short	0x0000
        /*0044*/ 	.byte	0x00, 0xf5, 0x21, 0x00


	//----- nvinfo : EIATTR_SPARSE_MMA_MASK
	.align		4
.L_15:
        /*0048*/ 	.byte	0x03, 0x50
        /*004a*/ 	.short	0x0000


	//----- nvinfo : EIATTR_MAXREG_COUNT
	.align		4
        /*004c*/ 	.byte	0x03, 0x1b
        /*004e*/ 	.short	0x00ff


	//----- nvinfo : EIATTR_MERCURY_ISA_VERSION
	.align		4
        /*0050*/ 	.byte	0x03, 0x5f
        /*0052*/ 	.short	0x0101


	//----- nvinfo : EIATTR_VRC_CTA_INIT_COUNT
	.align		4
        /*0054*/ 	.byte	0x02, 0x4a
	.zero		1
	.zero		1


	//----- nvinfo : EIATTR_EXIT_INSTR_OFFSETS
	.align		4
        /*0058*/ 	.byte	0x04, 0x1c
        /*005a*/ 	.short	(.L_17 - .L_16)


	//   ....[0]....
.L_16:
        /*005c*/ 	.word	0x00000090


	//   ....[1]....
        /*0060*/ 	.word	0x00000220


	//----- nvinfo : EIATTR_CRS_STACK_SIZE
	.align		4
.L_17:
        /*0064*/ 	.byte	0x04, 0x1e
        /*0066*/ 	.short	(.L_19 - .L_18)
.L_18:
        /*0068*/ 	.word	0x00000000


	//----- nvinfo : EIATTR_CBANK_PARAM_SIZE
	.align		4
.L_19:
        /*006c*/ 	.byte	0x03, 0x19
        /*006e*/ 	.short	0x0020


	//----- nvinfo : EIATTR_PARAM_CBANK
	.align		4
        /*0070*/ 	.byte	0x04, 0x0a
        /*0072*/ 	.short	(.L_21 - .L_20)
	.align		4
.L_20:
        /*0074*/ 	.word	index@(.nv.constant0._Z14vec_inn_kernelPdPKdS1_l)
        /*0078*/ 	.short	0x0380
        /*007a*/ 	.short	0x0020


	//----- nvinfo : EIATTR_SW_WAR
	.align		4
.L_21:
        /*007c*/ 	.byte	0x04, 0x36
        /*007e*/ 	.short	(.L_23 - .L_22)
.L_22:
        /*0080*/ 	.word	0x00000008
.L_23:


//--------------------- .nv.callgraph             --------------------------
	.section	.nv.callgraph,"",@"SHT_CUDA_CALLGRAPH"
	.align	4
	.sectionentsize	8
	.align		4
        /*0000*/ 	.word	0x00000000
	.align		4
        /*0004*/ 	.word	0xffffffff
	.align		4
        /*0008*/ 	.word	0x00000000
	.align		4
        /*000c*/ 	.word	0xfffffffe
	.align		4
        /*0010*/ 	.word	0x00000000
	.align		4
        /*0014*/ 	.word	0xfffffffd
	.align		4
        /*0018*/ 	.word	0x00000000
	.align		4
        /*001c*/ 	.word	0xfffffffc


//--------------------- .text._Z14vec_inn_kernelPdPKdS1_l --------------------------
	.section	.text._Z14vec_inn_kernelPdPKdS1_l,"ax",@progbits
	.align	128
        .global         _Z14vec_inn_kernelPdPKdS1_l
        .type           _Z14vec_inn_kernelPdPKdS1_l,@function
        .size           _Z14vec_inn_kernelPdPKdS1_l,(.L_x_2 - _Z14vec_inn_kernelPdPKdS1_l)
        .other          _Z14vec_inn_kernelPdPKdS1_l,@"STO_CUDA_ENTRY STV_DEFAULT"
_Z14vec_inn_kernelPdPKdS1_l:
.text._Z14vec_inn_kernelPdPKdS1_l:
[----:B------:R-:W-:Y:S01]  /*0000*/  LDC R1, c[0x0][0x37c] ;  /* 0x0000df00ff017b82 */ /* 0x000fe20000000800 */
[----:B------:R-:W0:Y:S07]  /*0010*/  S2R R0, SR_TID.X ;  /* 0x0000000000007919 */ /* 0x000e2e0000002100 */
[----:B------:R-:W0:Y:S01]  /*0020*/  S2UR UR4, SR_CTAID.X ;  /* 0x00000000000479c3 */ /* 0x000e220000002500 */
[----:B------:R-:W1:Y:S07]  /*0030*/  LDCU.64 UR8, c[0x0][0x398] ;  /* 0x00007300ff0877ac */ /* 0x000e6e0008000a00 */
[----:B------:R-:W0:Y:S02]  /*0040*/  LDC R11, c[0x0][0x360] ;  /* 0x0000d800ff0b7b82 */ /* 0x000e240000000800 */
[----:B0-----:R-:W-:-:S05]  /*0050*/  IMAD R0, R11, UR4, R0 ;  /* 0x000000040b007c24 */ /* 0x001fca000f8e0200 */
[----:B-1----:R-:W-:Y:S02]  /*0060*/  ISETP.GE.U32.AND P0, PT, R0, UR8, PT ;  /* 0x0000000800007c0c */ /* 0x002fe4000bf06070 */
[----:B------:R-:W-:-:S04]  /*0070*/  SHF.R.S32.HI R4, RZ, 0x1f, R0 ;  /* 0x0000001fff047819 */ /* 0x000fc80000011400 */
[----:B------:R-:W-:-:S13]  /*0080*/  ISETP.GE.AND.EX P0, PT, R4, UR9, PT, P0 ;  /* 0x0000000904007c0c */ /* 0x000fda000bf06300 */
[----:B------:R-:W-:Y:S05]  /*0090*/  @P0 EXIT ;  /* 0x000000000000094d */ /* 0x000fea0003800000 */
[----:B------:R-:W0:Y:S01]  /*00a0*/  LDC.64 R2, c[0x0][0x380] ;  /* 0x0000e000ff027b82 */ /* 0x000e220000000a00 */
[----:B------:R-:W1:Y:S01]  /*00b0*/  LDCU UR4, c[0x0][0x370] ;  /* 0x00006e00ff0477ac */ /* 0x000e620008000800 */
[----:B------:R-:W-:Y:S02]  /*00c0*/  IMAD.MOV.U32 R13, RZ, RZ, R4 ;  /* 0x000000ffff0d7224 */ /* 0x000fe400078e0004 */
[----:B------:R-:W-:Y:S01]  /*00d0*/  IMAD.MOV.U32 R10, RZ, RZ, R0 ;  /* 0x000000ffff0a7224 */ /* 0x000fe200078e0000 */
[----:B------:R-:W2:Y:S01]  /*00e0*/  LDCU.64 UR6, c[0x0][0x358] ;  /* 0x00006b00ff0677ac */ /* 0x000ea20008000a00 */
[----:B------:R-:W3:Y:S01]  /*00f0*/  LDCU.64 UR10, c[0x0][0x388] ;  /* 0x00007100ff0a77ac */ /* 0x000ee20008000a00 */
[----:B------:R-:W4:Y:S01]  /*0100*/  LDCU.64 UR12, c[0x0][0x390] ;  /* 0x00007200ff0c77ac */ /* 0x000f220008000a00 */
[----:B-1----:R-:W-:-:S07]  /*0110*/  IMAD R11, R11, UR4, RZ ;  /* 0x000000040b0b7c24 */ /* 0x002fce000f8e02ff */
.L_x_0:
[C---:B------:R-:W-:Y:S01]  /*0120*/  IMAD.SHL.U32 R6, R10.reuse, 0x8, RZ ;  /* 0x000000080a067824 */ /* 0x040fe200078e00ff */
[----:B-1----:R-:W-:-:S04]  /*0130*/  SHF.L.U64.HI R4, R10, 0x3, R13 ;  /* 0x000000030a047819 */ /* 0x002fc8000001020d */
[C---:B---3--:R-:W-:Y:S02]  /*0140*/  IADD3 R8, P0, PT, R6.reuse, UR10, RZ ;  /* 0x0000000a06087c10 */ /* 0x048fe4000ff1e0ff */
[----:B----4-:R-:W-:Y:S02]  /*0150*/  IADD3 R6, P1, PT, R6, UR12, RZ ;  /* 0x0000000c06067c10 */ /* 0x010fe4000ff3e0ff */
[C---:B------:R-:W-:Y:S02]  /*0160*/  IADD3.X R9, PT, PT, R4.reuse, UR11, RZ, P0, !PT ;  /* 0x0000000b04097c10 */ /* 0x040fe400087fe4ff */
[----:B------:R-:W-:-:S03]  /*0170*/  IADD3.X R7, PT, PT, R4, UR13, RZ, P1, !PT ;  /* 0x0000000d04077c10 */ /* 0x000fc60008ffe4ff */
[----:B--2---:R-:W2:Y:S04]  /*0180*/  LDG.E.64 R4, desc[UR6][R8.64] ;  /* 0x0000000608047981 */ /* 0x004ea8000c1e1b00 */
[----:B------:R-:W2:Y:S01]  /*0190*/  LDG.E.64 R6, desc[UR6][R6.64] ;  /* 0x0000000606067981 */ /* 0x000ea2000c1e1b00 */
[----:B------:R-:W-:-:S05]  /*01a0*/  IMAD.IADD R10, R11, 0x1, R0 ;  /* 0x000000010b0a7824 */ /* 0x000fca00078e0200 */
[----:B------:R-:W-:Y:S02]  /*01b0*/  ISETP.GE.U32.AND P0, PT, R10, UR8, PT ;  /* 0x000000080a007c0c */ /* 0x000fe4000bf06070 */
[----:B------:R-:W-:-:S04]  /*01c0*/  SHF.R.S32.HI R13, RZ, 0x1f, R10 ;  /* 0x0000001fff0d7819 */ /* 0x000fc8000001140a */
[----:B------:R-:W-:Y:S01]  /*01d0*/  ISETP.GE.AND.EX P0, PT, R13, UR9, PT, P0 ;  /* 0x000000090d007c0c */ /* 0x000fe2000bf06300 */
[----:B------:R-:W-:Y:S01]  /*01e0*/  IMAD.MOV.U32 R0, RZ, RZ, R10 ;  /* 0x000000ffff007224 */ /* 0x000fe200078e000a */
[----:B--2---:R-:W-:-:S07]  /*01f0*/  DMUL R4, R4, R6 ;  /* 0x0000000604047228 */ /* 0x004fce0000000000 */
[----:B0-----:R1:W-:Y:S04]  /*0200*/  REDG.E.ADD.F64.RN.STRONG.GPU desc[UR6][R2.64], R4 ;  /* 0x00000004020079a6 */ /* 0x0013e8000c12ff06 */
[----:B------:R-:W-:Y:S05]  /*0210*/  @!P0 BRA `(.L_x_0) ;  /* 0xfffffffc00c08947 */ /* 0x000fea000383ffff */
[----:B------:R-:W-:Y:S05]  /*0220*/  EXIT ;  /* 0x000000000000794d */ /* 0x000fea0003800000 */
.L_x_1:
[----:B------:R-:W-:-:S00]  /*0230*/  BRA `(.L_x_1) ;  /* 0xfffffffc00fc7947 */ /* 0x000fc0000383ffff */
[----:B------:R-:W-:-:S00]  /*0240*/  NOP ;  /* 0x0000000000007918 */ /* 0x000fc00000000000 */
        /* <DEDUP_REMOVED lines=11> */
.L_x_2:


//--------------------- .nv.shared.reserved.0     --------------------------
	.section	.nv.shared.reserved.0,"aw",@nobits
	.weak		__nv_reservedSMEM_offset_0_alias
	.size		__nv_reservedSMEM_offset_0_alias, 0, 64
	.other		__nv_reservedSMEM_offset_0_alias,@"STO_CUDA_RESERVED_SHARED STV_DEFAULT"
__nv_reservedSMEM_offset_0_alias:
	.zero		0
	.zero		64


//--------------------- .nv.constant0._Z14vec_inn_kernelPdPKdS1_l --------------------------
	.section	.nv.constant0._Z14vec_inn_kernelPdPKdS1_l,"a",@progbits
	.sectionflags	@""
	.align	4
.nv.constant0._Z14vec_inn_kernelPdPKdS1_l:
	.zero		928


//--------------------- SYMBOLS --------------------------

	.type		.nv.reservedSmem.offset0,@object
	.size		.nv.reservedSmem.offset0,0x4
